	.headerflags	@"EF_CUDA_TEXMODE_UNIFIED EF_CUDA_64BIT_ADDRESS EF_CUDA_ACCELERATORS EF_CUDA_SM90 EF_CUDA_VIRTUAL_SM(EF_CUDA_SM90)"
	.elftype	@"ET_EXEC"


//--------------------- .nv.info                  --------------------------
	.section	.nv.info,"",@"SHT_CUDA_INFO"
	.align	4


	//----- nvinfo : EIATTR_REGCOUNT
	.align		4
        /*0000*/ 	.byte	0x04, 0x2f
        /*0002*/ 	.short	(.L_1 - .L_0)
	.align		4
.L_0:
        /*0004*/ 	.word	index@(triton_poi_fused_cat_117)
        /*0008*/ 	.word	0x00000012


	//----- nvinfo : EIATTR_MIN_STACK_SIZE
	.align		4
.L_1:
        /*000c*/ 	.byte	0x04, 0x12
        /*000e*/ 	.short	(.L_3 - .L_2)
	.align		4
.L_2:
        /*0010*/ 	.word	index@(triton_poi_fused_cat_117)
        /*0014*/ 	.word	0x00000000


	//----- nvinfo : EIATTR_FRAME_SIZE
	.align		4
.L_3:
        /*0018*/ 	.byte	0x04, 0x11
        /*001a*/ 	.short	(.L_5 - .L_4)
	.align		4
.L_4:
        /*001c*/ 	.word	index@(triton_poi_fused_cat_117)
        /*0020*/ 	.word	0x00000000


	//----- nvinfo : EIATTR_MIN_STACK_SIZE
	.align		4
.L_5:
        /*0024*/ 	.byte	0x04, 0x12
        /*0026*/ 	.short	(.L_7 - .L_6)
	.align		4
.L_6:
        /*0028*/ 	.word	index@(triton_poi_fused_cat_117)
        /*002c*/ 	.word	0x00000000
.L_7:


//--------------------- .nv.info.triton_poi_fused_cat_117 --------------------------
	.section	.nv.info.triton_poi_fused_cat_117,"",@"SHT_CUDA_INFO"
	.sectionflags	@""
	.align	4


	//----- nvinfo : EIATTR_CUDA_API_VERSION
	.align		4
        /*0000*/ 	.byte	0x04, 0x37
        /*0002*/ 	.short	(.L_9 - .L_8)
.L_8:
        /*0004*/ 	.word	0x0000007c


	//----- nvinfo : EIATTR_KPARAM_INFO
	.align		4
.L_9:
        /*0008*/ 	.byte	0x04, 0x17
        /*000a*/ 	.short	(.L_11 - .L_10)
.L_10:
        /*000c*/ 	.word	0x00000000
        /*0010*/ 	.short	0x0004
        /*0012*/ 	.short	0x0020
        /*0014*/ 	.byte	0x00, 0xf0, 0x11, 0x00


	//----- nvinfo : EIATTR_KPARAM_INFO
	.align		4
.L_11:
        /*0018*/ 	.byte	0x04, 0x17
        /*001a*/ 	.short	(.L_13 - .L_12)
.L_12:
        /*001c*/ 	.word	0x00000000
        /*0020*/ 	.short	0x0003
        /*0022*/ 	.short	0x0018
        /*0024*/ 	.byte	0x00, 0xf4, 0x21, 0x00


	//----- nvinfo : EIATTR_KPARAM_INFO
	.align		4
.L_13:
        /*0028*/ 	.byte	0x04, 0x17
        /*002a*/ 	.short	(.L_15 - .L_14)
.L_14:
        /*002c*/ 	.word	0x00000000
        /*0030*/ 	.short	0x0002
        /*0032*/ 	.short	0x0010
        /*0034*/ 	.byte	0x00, 0xf4, 0x21, 0x00


	//----- nvinfo : EIATTR_KPARAM_INFO
	.align		4
.L_15:
        /*0038*/ 	.byte	0x04, 0x17
        /*003a*/ 	.short	(.L_17 - .L_16)
.L_16:
        /*003c*/ 	.word	0x00000000
        /*0040*/ 	.short	0x0001
        /*0042*/ 	.short	0x0008
        /*0044*/ 	.byte	0x00, 0xf4, 0x21, 0x00


	//----- nvinfo : EIATTR_KPARAM_INFO
	.align		4
.L_17:
        /*0048*/ 	.byte	0x04, 0x17
        /*004a*/ 	.short	(.L_19 - .L_18)
.L_18:
        /*004c*/ 	.word	0x00000000
        /*0050*/ 	.short	0x0000
        /*0052*/ 	.short	0x0000
        /*0054*/ 	.byte	0x00, 0xf4, 0x21, 0x00


	//----- nvinfo : EIATTR_SPARSE_MMA_MASK
	.align		4
.L_19:
        /*0058*/ 	.byte	0x03, 0x50
        /*005a*/ 	.short	0x0000


	//----- nvinfo : EIATTR_MAXREG_COUNT
	.align		4
        /*005c*/ 	.byte	0x03, 0x1b
        /*005e*/ 	.short	0x00ff


	//----- nvinfo : EIATTR_EXIT_INSTR_OFFSETS
	.align		4
        /*0060*/ 	.byte	0x04, 0x1c
        /*0062*/ 	.short	(.L_21 - .L_20)


	//   ....[0]....
.L_20:
        /*0064*/ 	.word	0x000001c0


	//   ....[1]....
        /*0068*/ 	.word	0x000001e0


	//----- nvinfo : EIATTR_REQNTID
	.align		4
.L_21:
        /*006c*/ 	.byte	0x04, 0x10
        /*006e*/ 	.short	(.L_23 - .L_22)
.L_22:
        /*0070*/ 	.word	0x00000080
        /*0074*/ 	.word	0x00000001
        /*0078*/ 	.word	0x00000001


	//----- nvinfo : EIATTR_CBANK_PARAM_SIZE
	.align		4
.L_23:
        /*007c*/ 	.byte	0x03, 0x19
        /*007e*/ 	.short	0x0024


	//----- nvinfo : EIATTR_PARAM_CBANK
	.align		4
        /*0080*/ 	.byte	0x04, 0x0a
        /*0082*/ 	.short	(.L_25 - .L_24)
	.align		4
.L_24:
        /*0084*/ 	.word	index@(.nv.constant0.triton_poi_fused_cat_117)
        /*0088*/ 	.short	0x0210
        /*008a*/ 	.short	0x0024


	//----- nvinfo : EIATTR_SW_WAR
	.align		4
.L_25:
        /*008c*/ 	.byte	0x04, 0x36
        /*008e*/ 	.short	(.L_27 - .L_26)
.L_26:
        /*0090*/ 	.word	0x00000008
.L_27:


//--------------------- .nv.callgraph             --------------------------
	.section	.nv.callgraph,"",@"SHT_CUDA_CALLGRAPH"
	.align	4
	.sectionentsize	8
	.align		4
        /*0000*/ 	.word	0x00000000
	.align		4
        /*0004*/ 	.word	0xffffffff
	.align		4
        /*0008*/ 	.word	0x00000000
	.align		4
        /*000c*/ 	.word	0xfffffffe
	.align		4
        /*0010*/ 	.word	0x00000000
	.align		4
        /*0014*/ 	.word	0xfffffffd
	.align		4
        /*0018*/ 	.word	0x00000000
	.align		4
        /*001c*/ 	.word	0xfffffffc


//--------------------- .text.triton_poi_fused_cat_117 --------------------------
	.section	.text.triton_poi_fused_cat_117,"ax",@progbits
	.align	128
        .global         triton_poi_fused_cat_117
        .type           triton_poi_fused_cat_117,@function
        .size           triton_poi_fused_cat_117,(.L_x_1 - triton_poi_fused_cat_117)
        .other          triton_poi_fused_cat_117,@"STO_CUDA_ENTRY STV_DEFAULT"
triton_poi_fused_cat_117:
.text.triton_poi_fused_cat_117:
[----:B------:R-:W0:Y:S01]  /*0000*/  LDC R1, c[0x0][0x28] ;  /* 0x00000a00ff017b82 */ /* 0x000e220000000800 */
[----:B------:R-:W1:Y:S07]  /*0010*/  S2R R0, SR_TID.X ;  /* 0x0000000000007919 */ /* 0x000e6e0000002100 */
[----:B------:R-:W2:Y:S01]  /*0020*/  LDC.64 R4, c[0x0][0x210] ;  /* 0x00008400ff047b82 */ /* 0x000ea20000000a00 */
[----:B------:R-:W-:Y:S01]  /*0030*/  CS2R R2, SRZ ;  /* 0x0000000000027805 */ /* 0x000fe2000001ff00 */
[----:B------:R-:W-:Y:S01]  /*0040*/  ULDC.64 UR4, c[0x0][0x208] ;  /* 0x0000820000047ab9 */ /* 0x000fe20000000a00 */
[----:B------:R-:W3:Y:S05]  /*0050*/  S2R R13, SR_CTAID.X ;  /* 0x00000000000d7919 */ /* 0x000eea0000002500 */
[----:B------:R-:W4:Y:S08]  /*0060*/  LDC.64 R6, c[0x0][0x218] ;  /* 0x00008600ff067b82 */ /* 0x000f300000000a00 */
[----:B------:R-:W5:Y:S08]  /*0070*/  LDC.64 R8, c[0x0][0x220] ;  /* 0x00008800ff087b82 */ /* 0x000f700000000a00 */
[----:B------:R-:W4:Y:S01]  /*0080*/  LDC.64 R10, c[0x0][0x228] ;  /* 0x00008a00ff0a7b82 */ /* 0x000f220000000a00 */
[----:B-1----:R-:W-:-:S05]  /*0090*/  IMAD.SHL.U32 R0, R0, 0x2, RZ ;  /* 0x0000000200007824 */ /* 0x002fca00078e00ff */
[----:B------:R-:W-:-:S04]  /*00a0*/  LOP3.LUT R0, R0, 0xfe, RZ, 0xc0, !PT ;  /* 0x000000fe00007812 */ /* 0x000fc800078ec0ff */
[----:B---3--:R-:W-:-:S04]  /*00b0*/  LEA R13, R13, R0, 0x8 ;  /* 0x000000000d0d7211 */ /* 0x008fc800078e40ff */
[C---:B------:R-:W-:Y:S01]  /*00c0*/  ISETP.GE.AND P0, PT, R13.reuse, 0x200, PT ;  /* 0x000002000d00780c */ /* 0x040fe20003f06270 */
[----:B--2---:R-:W-:-:S12]  /*00d0*/  IMAD.WIDE R4, R13, 0x4, R4 ;  /* 0x000000040d047825 */ /* 0x004fd800078e0204 */
[----:B------:R4:W2:Y:S01]  /*00e0*/  @!P0 LDG.E.64 R2, desc[UR4][R4.64] ;  /* 0x0000000404028981 */ /* 0x0008a2000c1e1b00 */
[----:B------:R-:W-:-:S04]  /*00f0*/  SHF.R.S32.HI R0, RZ, 0x1f, R13 ;  /* 0x0000001fff007819 */ /* 0x000fc8000001140d */
[----:B------:R-:W-:-:S04]  /*0100*/  LEA.HI R0, R0, R13, RZ, 0x7 ;  /* 0x0000000d00007211 */ /* 0x000fc800078f38ff */
[----:B------:R-:W-:Y:S02]  /*0110*/  LOP3.LUT R12, R0, 0xffffff80, RZ, 0xc0, !PT ;  /* 0xffffff80000c7812 */ /* 0x000fe400078ec0ff */
[----:B------:R-:W-:-:S03]  /*0120*/  SHF.R.S32.HI R0, RZ, 0x7, R0 ;  /* 0x00000007ff007819 */ /* 0x000fc60000011400 */
[----:B------:R-:W-:-:S04]  /*0130*/  IMAD.IADD R13, R13, 0x1, -R12 ;  /* 0x000000010d0d7824 */ /* 0x000fc800078e0a0c */
[----:B------:R-:W-:-:S04]  /*0140*/  IMAD R13, R0, 0x1300, R13 ;  /* 0x00001300000d7824 */ /* 0x000fc800078e020d */
[----:B----4-:R-:W-:Y:S01]  /*0150*/  IMAD.WIDE R4, R13, 0x4, R6 ;  /* 0x000000040d047825 */ /* 0x010fe200078e0206 */
[----:B------:R-:W-:-:S05]  /*0160*/  IADD3 R15, R12, R13, RZ ;  /* 0x0000000d0c0f7210 */ /* 0x000fca0007ffe0ff */
[----:B-----5:R-:W-:-:S04]  /*0170*/  IMAD.WIDE R6, R15, 0x4, R8 ;  /* 0x000000040f067825 */ /* 0x020fc800078e0208 */
[----:B------:R-:W-:-:S04]  /*0180*/  IMAD.IADD R9, R12, 0x1, R15 ;  /* 0x000000010c097824 */ /* 0x000fc800078e020f */
[----:B0-----:R-:W-:Y:S01]  /*0190*/  IMAD.WIDE R8, R9, 0x4, R10 ;  /* 0x0000000409087825 */ /* 0x001fe200078e020a */
[----:B--2---:R0:W-:Y:S04]  /*01a0*/  @!P0 STG.E.64 desc[UR4][R4.64], R2 ;  /* 0x0000000204008986 */ /* 0x0041e8000c101b04 */
[----:B------:R0:W-:Y:S02]  /*01b0*/  @!P0 STG.E.64 desc[UR4][R6.64], R2 ;  /* 0x0000000206008986 */ /* 0x0001e4000c101b04 */
[----:B0-----:R-:W-:Y:S05]  /*01c0*/  @P0 EXIT ;  /* 0x000000000000094d */ /* 0x001fea0003800000 */
[----:B------:R-:W-:Y:S01]  /*01d0*/  STG.E.64 desc[UR4][R8.64], R2 ;  /* 0x0000000208007986 */ /* 0x000fe2000c101b04 */
[----:B------:R-:W-:Y:S05]  /*01e0*/  EXIT ;  /* 0x000000000000794d */ /* 0x000fea0003800000 */
.L_x_0:
[----:B------:R-:W-:-:S00]  /*01f0*/  BRA `(.L_x_0) ;  /* 0xfffffffc00fc7947 */ /* 0x000fc0000383ffff */
[----:B------:R-:W-:-:S00]  /*0200*/  NOP ;  /* 0x0000000000007918 */ /* 0x000fc00000000000 */
[----:B------:R-:W-:-:S00]  /*0210*/  NOP ;  /* 0x0000000000007918 */ /* 0x000fc00000000000 */
[----:B------:R-:W-:-:S00]  /*0220*/  NOP ;  /* 0x0000000000007918 */ /* 0x000fc00000000000 */
[----:B------:R-:W-:-:S00]  /*0230*/  NOP ;  /* 0x0000000000007918 */ /* 0x000fc00000000000 */
[----:B------:R-:W-:-:S00]  /*0240*/  NOP ;  /* 0x0000000000007918 */ /* 0x000fc00000000000 */
[----:B------:R-:W-:-:S00]  /*0250*/  NOP ;  /* 0x0000000000007918 */ /* 0x000fc00000000000 */
[----:B------:R-:W-:-:S00]  /*0260*/  NOP ;  /* 0x0000000000007918 */ /* 0x000fc00000000000 */
[----:B------:R-:W-:-:S00]  /*0270*/  NOP ;  /* 0x0000000000007918 */ /* 0x000fc00000000000 */
.L_x_1:


//--------------------- .nv.constant0.triton_poi_fused_cat_117 --------------------------
	.section	.nv.constant0.triton_poi_fused_cat_117,"a",@progbits
	.sectionflags	@""
	.align	4
.nv.constant0.triton_poi_fused_cat_117:
	.zero		564
